	.headerflags	@"EF_CUDA_TEXMODE_UNIFIED EF_CUDA_64BIT_ADDRESS EF_CUDA_ACCELERATORS EF_CUDA_SM90 EF_CUDA_VIRTUAL_SM(EF_CUDA_SM90)"
	.elftype	@"ET_EXEC"


//--------------------- .nv.info                  --------------------------
	.section	.nv.info,"",@"SHT_CUDA_INFO"
	.align	4


	//----- nvinfo : EIATTR_REGCOUNT
	.align		4
        /*0000*/ 	.byte	0x04, 0x2f
        /*0002*/ 	.short	(.L_1 - .L_0)
	.align		4
.L_0:
        /*0004*/ 	.word	index@(triton_poi_fused__native_batch_norm_legit_no_training__unsafe_index_add_mul_sigmoid_25)
        /*0008*/ 	.word	0x00000012


	//----- nvinfo : EIATTR_MIN_STACK_SIZE
	.align		4
.L_1:
        /*000c*/ 	.byte	0x04, 0x12
        /*000e*/ 	.short	(.L_3 - .L_2)
	.align		4
.L_2:
        /*0010*/ 	.word	index@(triton_poi_fused__native_batch_norm_legit_no_training__unsafe_index_add_mul_sigmoid_25)
        /*0014*/ 	.word	0x00000000


	//----- nvinfo : EIATTR_FRAME_SIZE
	.align		4
.L_3:
        /*0018*/ 	.byte	0x04, 0x11
        /*001a*/ 	.short	(.L_5 - .L_4)
	.align		4
.L_4:
        /*001c*/ 	.word	index@(triton_poi_fused__native_batch_norm_legit_no_training__unsafe_index_add_mul_sigmoid_25)
        /*0020*/ 	.word	0x00000000


	//----- nvinfo : EIATTR_MIN_STACK_SIZE
	.align		4
.L_5:
        /*0024*/ 	.byte	0x04, 0x12
        /*0026*/ 	.short	(.L_7 - .L_6)
	.align		4
.L_6:
        /*0028*/ 	.word	index@(triton_poi_fused__native_batch_norm_legit_no_training__unsafe_index_add_mul_sigmoid_25)
        /*002c*/ 	.word	0x00000000
.L_7:


//--------------------- .nv.info.triton_poi_fused__native_batch_norm_legit_no_training__unsafe_index_add_mul_sigmoid_25 --------------------------
	.section	.nv.info.triton_poi_fused__native_batch_norm_legit_no_training__unsafe_index_add_mul_sigmoid_25,"",@"SHT_CUDA_INFO"
	.sectionflags	@""
	.align	4


	//----- nvinfo : EIATTR_CUDA_API_VERSION
	.align		4
        /*0000*/ 	.byte	0x04, 0x37
        /*0002*/ 	.short	(.L_9 - .L_8)
.L_8:
        /*0004*/ 	.word	0x0000007c


	//----- nvinfo : EIATTR_KPARAM_INFO
	.align		4
.L_9:
        /*0008*/ 	.byte	0x04, 0x17
        /*000a*/ 	.short	(.L_11 - .L_10)
.L_10:
        /*000c*/ 	.word	0x00000000
        /*0010*/ 	.short	0x0005
        /*0012*/ 	.short	0x0028
        /*0014*/ 	.byte	0x00, 0xf0, 0x11, 0x00


	//----- nvinfo : EIATTR_KPARAM_INFO
	.align		4
.L_11:
        /*0018*/ 	.byte	0x04, 0x17
        /*001a*/ 	.short	(.L_13 - .L_12)
.L_12:
        /*001c*/ 	.word	0x00000000
        /*0020*/ 	.short	0x0004
        /*0022*/ 	.short	0x0020
        /*0024*/ 	.byte	0x00, 0xf4, 0x21, 0x00


	//----- nvinfo : EIATTR_KPARAM_INFO
	.align		4
.L_13:
        /*0028*/ 	.byte	0x04, 0x17
        /*002a*/ 	.short	(.L_15 - .L_14)
.L_14:
        /*002c*/ 	.word	0x00000000
        /*0030*/ 	.short	0x0003
        /*0032*/ 	.short	0x0018
        /*0034*/ 	.byte	0x00, 0xf4, 0x21, 0x00


	//----- nvinfo : EIATTR_KPARAM_INFO
	.align		4
.L_15:
        /*0038*/ 	.byte	0x04, 0x17
        /*003a*/ 	.short	(.L_17 - .L_16)
.L_16:
        /*003c*/ 	.word	0x00000000
        /*0040*/ 	.short	0x0002
        /*0042*/ 	.short	0x0010
        /*0044*/ 	.byte	0x00, 0xf4, 0x21, 0x00


	//----- nvinfo : EIATTR_KPARAM_INFO
	.align		4
.L_17:
        /*0048*/ 	.byte	0x04, 0x17
        /*004a*/ 	.short	(.L_19 - .L_18)
.L_18:
        /*004c*/ 	.word	0x00000000
        /*0050*/ 	.short	0x0001
        /*0052*/ 	.short	0x0008
        /*0054*/ 	.byte	0x00, 0xf4, 0x21, 0x00


	//----- nvinfo : EIATTR_KPARAM_INFO
	.align		4
.L_19:
        /*0058*/ 	.byte	0x04, 0x17
        /*005a*/ 	.short	(.L_21 - .L_20)
.L_20:
        /*005c*/ 	.word	0x00000000
        /*0060*/ 	.short	0x0000
        /*0062*/ 	.short	0x0000
        /*0064*/ 	.byte	0x00, 0xf4, 0x21, 0x00


	//----- nvinfo : EIATTR_SPARSE_MMA_MASK
	.align		4
.L_21:
        /*0068*/ 	.byte	0x03, 0x50
        /*006a*/ 	.short	0x0000


	//----- nvinfo : EIATTR_MAXREG_COUNT
	.align		4
        /*006c*/ 	.byte	0x03, 0x1b
        /*006e*/ 	.short	0x00ff


	//----- nvinfo : EIATTR_EXIT_INSTR_OFFSETS
	.align		4
        /*0070*/ 	.byte	0x04, 0x1c
        /*0072*/ 	.short	(.L_23 - .L_22)


	//   ....[0]....
.L_22:
        /*0074*/ 	.word	0x00000420


	//----- nvinfo : EIATTR_REQNTID
	.align		4
.L_23:
        /*0078*/ 	.byte	0x04, 0x10
        /*007a*/ 	.short	(.L_25 - .L_24)
.L_24:
        /*007c*/ 	.word	0x00000080
        /*0080*/ 	.word	0x00000001
        /*0084*/ 	.word	0x00000001


	//----- nvinfo : EIATTR_CBANK_PARAM_SIZE
	.align		4
.L_25:
        /*0088*/ 	.byte	0x03, 0x19
        /*008a*/ 	.short	0x002c


	//----- nvinfo : EIATTR_PARAM_CBANK
	.align		4
        /*008c*/ 	.byte	0x04, 0x0a
        /*008e*/ 	.short	(.L_27 - .L_26)
	.align		4
.L_26:
        /*0090*/ 	.word	index@(.nv.constant0.triton_poi_fused__native_batch_norm_legit_no_training__unsafe_index_add_mul_sigmoid_25)
        /*0094*/ 	.short	0x0210
        /*0096*/ 	.short	0x002c


	//----- nvinfo : EIATTR_SW_WAR
	.align		4
.L_27:
        /*0098*/ 	.byte	0x04, 0x36
        /*009a*/ 	.short	(.L_29 - .L_28)
.L_28:
        /*009c*/ 	.word	0x00000008
.L_29:


//--------------------- .nv.callgraph             --------------------------
	.section	.nv.callgraph,"",@"SHT_CUDA_CALLGRAPH"
	.align	4
	.sectionentsize	8
	.align		4
        /*0000*/ 	.word	0x00000000
	.align		4
        /*0004*/ 	.word	0xffffffff
	.align		4
        /*0008*/ 	.word	0x00000000
	.align		4
        /*000c*/ 	.word	0xfffffffe
	.align		4
        /*0010*/ 	.word	0x00000000
	.align		4
        /*0014*/ 	.word	0xfffffffd
	.align		4
        /*0018*/ 	.word	0x00000000
	.align		4
        /*001c*/ 	.word	0xfffffffc


//--------------------- .text.triton_poi_fused__native_batch_norm_legit_no_training__unsafe_index_add_mul_sigmoid_25 --------------------------
	.section	.text.triton_poi_fused__native_batch_norm_legit_no_training__unsafe_index_add_mul_sigmoid_25,"ax",@progbits
	.align	128
        .global         triton_poi_fused__native_batch_norm_legit_no_training__unsafe_index_add_mul_sigmoid_25
        .type           triton_poi_fused__native_batch_norm_legit_no_training__unsafe_index_add_mul_sigmoid_25,@function
        .size           triton_poi_fused__native_batch_norm_legit_no_training__unsafe_index_add_mul_sigmoid_25,(.L_x_1 - triton_poi_fused__native_batch_norm_legit_no_training__unsafe_index_add_mul_sigmoid_25)
        .other          triton_poi_fused__native_batch_norm_legit_no_training__unsafe_index_add_mul_sigmoid_25,@"STO_CUDA_ENTRY STV_DEFAULT"
triton_poi_fused__native_batch_norm_legit_no_training__unsafe_index_add_mul_sigmoid_25:
.text.triton_poi_fused__native_batch_norm_legit_no_training__unsafe_index_add_mul_sigmoid_25:
[----:B------:R-:W-:Y:S01]  /*0000*/  LDC R1, c[0x0][0x28] ;  /* 0x00000a00ff017b82 */ /* 0x000fe20000000800 */
[----:B------:R-:W1:Y:S07]  /*0010*/  S2R R0, SR_TID.X ;  /* 0x0000000000007919 */ /* 0x000e6e0000002100 */
[----:B------:R-:W2:Y:S01]  /*0020*/  LDC.64 R4, c[0x0][0x210] ;  /* 0x00008400ff047b82 */ /* 0x000ea20000000a00 */
[----:B------:R-:W-:Y:S01]  /*0030*/  ULDC.64 UR4, c[0x0][0x208] ;  /* 0x0000820000047ab9 */ /* 0x000fe20000000a00 */
[----:B------:R-:W-:Y:S01]  /*0040*/  ULDC.64 UR6, c[0x0][0x218] ;  /* 0x0000860000067ab9 */ /* 0x000fe20000000a00 */
[----:B------:R-:W3:Y:S01]  /*0050*/  S2R R11, SR_CTAID.X ;  /* 0x00000000000b7919 */ /* 0x000ee20000002500 */
[----:B------:R-:W-:Y:S01]  /*0060*/  ULDC.64 UR8, c[0x0][0x228] ;  /* 0x00008a0000087ab9 */ /* 0x000fe20000000a00 */
[----:B-1----:R-:W-:-:S05]  /*0070*/  IMAD.SHL.U32 R0, R0, 0x2, RZ ;  /* 0x0000000200007824 */ /* 0x002fca00078e00ff */
[----:B------:R-:W-:-:S05]  /*0080*/  LOP3.LUT R0, R0, 0xfe, RZ, 0xc0, !PT ;  /* 0x000000fe00007812 */ /* 0x000fca00078ec0ff */
[----:B---3--:R-:W-:-:S05]  /*0090*/  IMAD R0, R11, 0x100, R0 ;  /* 0x000001000b007824 */ /* 0x008fca00078e0200 */
[----:B------:R-:W-:-:S04]  /*00a0*/  SHF.R.S32.HI R3, RZ, 0x1f, R0 ;  /* 0x0000001fff037819 */ /* 0x000fc80000011400 */
[----:B------:R-:W-:-:S04]  /*00b0*/  LEA.HI R3, R3, R0, RZ, 0x3 ;  /* 0x0000000003037211 */ /* 0x000fc800078f18ff */
[----:B------:R-:W-:Y:S02]  /*00c0*/  SHF.R.S32.HI R2, RZ, 0x3, R3 ;  /* 0x00000003ff027819 */ /* 0x000fe40000011403 */
[----:B------:R-:W-:Y:S02]  /*00d0*/  LOP3.LUT R3, R3, 0xfffffff8, RZ, 0xc0, !PT ;  /* 0xfffffff803037812 */ /* 0x000fe400078ec0ff */
[----:B------:R-:W-:-:S04]  /*00e0*/  LEA.HI R6, R2, R2, RZ, 0x3 ;  /* 0x0000000202067211 */ /* 0x000fc800078f18ff */
[----:B------:R-:W-:-:S05]  /*00f0*/  LOP3.LUT R7, R6, 0xfffffff8, RZ, 0xc0, !PT ;  /* 0xfffffff806077812 */ /* 0x000fca00078ec0ff */
[----:B------:R-:W-:-:S04]  /*0100*/  IMAD.IADD R7, R2, 0x1, -R7 ;  /* 0x0000000102077824 */ /* 0x000fc800078e0a07 */
[----:B--2---:R-:W-:-:S04]  /*0110*/  IMAD.WIDE R8, R7, 0x8, R4 ;  /* 0x0000000807087825 */ /* 0x004fc800078e0204 */
[----:B------:R-:W-:Y:S02]  /*0120*/  IMAD.IADD R3, R0, 0x1, -R3 ;  /* 0x0000000100037824 */ /* 0x000fe400078e0a03 */
[----:B------:R-:W2:Y:S02]  /*0130*/  LDG.E.EL.64 R8, desc[UR4][R8.64] ;  /* 0x0000000408087981 */ /* 0x000ea4000c2e1b00 */
[----:B------:R-:W-:-:S06]  /*0140*/  IMAD.WIDE R4, R3, 0x8, R4 ;  /* 0x0000000803047825 */ /* 0x000fcc00078e0204 */
[----:B------:R-:W3:Y:S01]  /*0150*/  LDG.E.EL.128 R4, desc[UR4][R4.64] ;  /* 0x0000000404047981 */ /* 0x000ee2000c2e1d00 */
[----:B------:R-:W-:-:S04]  /*0160*/  SHF.R.S32.HI R3, RZ, 0x17, R11 ;  /* 0x00000017ff037819 */ /* 0x000fc8000001140b */
[----:B------:R-:W-:-:S04]  /*0170*/  SGXT R3, R3, 0x1 ;  /* 0x000000010303781a */ /* 0x000fc80000000200 */
[----:B------:R-:W-:Y:S02]  /*0180*/  LEA.HI R10, R3, R0, RZ, 0x6 ;  /* 0x00000000030a7211 */ /* 0x000fe400078f30ff */
[----:B------:R-:W1:Y:S02]  /*0190*/  LDC.64 R2, c[0x0][0x220] ;  /* 0x00008800ff027b82 */ /* 0x000e640000000a00 */
[----:B------:R-:W-:-:S05]  /*01a0*/  SHF.R.S32.HI R11, RZ, 0x6, R10 ;  /* 0x00000006ff0b7819 */ /* 0x000fca000001140a */
[----:B-1----:R-:W-:-:S06]  /*01b0*/  IMAD.WIDE R2, R11, 0x4, R2 ;  /* 0x000000040b027825 */ /* 0x002fcc00078e0202 */
[----:B------:R-:W4:Y:S01]  /*01c0*/  LDG.E.EL R2, desc[UR4][R2.64] ;  /* 0x0000000402027981 */ /* 0x000f22000c2e1900 */
[----:B--2---:R-:W-:-:S04]  /*01d0*/  SHF.R.U32.HI R13, RZ, 0x1d, R9 ;  /* 0x0000001dff0d7819 */ /* 0x004fc80000011609 */
[----:B------:R-:W-:-:S04]  /*01e0*/  LOP3.LUT R13, R13, 0x4, RZ, 0xc0, !PT ;  /* 0x000000040d0d7812 */ /* 0x000fc800078ec0ff */
[----:B------:R-:W-:Y:S01]  /*01f0*/  IADD3 R12, P0, R8, R13, RZ ;  /* 0x0000000d080c7210 */ /* 0x000fe20007f1e0ff */
[----:B------:R-:W-:Y:S01]  /*0200*/  IMAD.SHL.U32 R8, R11, 0x10, RZ ;  /* 0x000000100b087824 */ /* 0x000fe200078e00ff */
[----:B---3--:R-:W-:-:S03]  /*0210*/  SHF.R.U32.HI R10, RZ, 0x1d, R5 ;  /* 0x0000001dff0a7819 */ /* 0x008fc60000011605 */
[----:B------:R-:W-:Y:S01]  /*0220*/  IMAD.X R14, RZ, RZ, R9, P0 ;  /* 0x000000ffff0e7224 */ /* 0x000fe200000e0609 */
[----:B------:R-:W-:Y:S02]  /*0230*/  SHF.R.S32.HI R9, RZ, 0x1f, R8 ;  /* 0x0000001fff097819 */ /* 0x000fe40000011408 */
[----:B------:R-:W-:Y:S02]  /*0240*/  LEA R13, P0, R12, R8, 0x2 ;  /* 0x000000080c0d7211 */ /* 0x000fe400078010ff */
[----:B------:R-:W-:Y:S02]  /*0250*/  LOP3.LUT R10, R10, 0x4, RZ, 0xc0, !PT ;  /* 0x000000040a0a7812 */ /* 0x000fe400078ec0ff */
[----:B------:R-:W-:Y:S02]  /*0260*/  LEA.HI.X R9, R12, R9, R14, 0x2, P0 ;  /* 0x000000090c097211 */ /* 0x000fe400000f140e */
[----:B------:R-:W-:Y:S02]  /*0270*/  SHF.R.U32.HI R8, RZ, 0x1d, R7 ;  /* 0x0000001dff087819 */ /* 0x000fe40000011607 */
[----:B------:R-:W-:-:S02]  /*0280*/  IADD3 R10, P0, P1, R10, R13, R4 ;  /* 0x0000000d0a0a7210 */ /* 0x000fc4000791e004 */
[----:B------:R-:W-:Y:S02]  /*0290*/  LOP3.LUT R8, R8, 0x4, RZ, 0xc0, !PT ;  /* 0x0000000408087812 */ /* 0x000fe400078ec0ff */
[----:B------:R-:W-:Y:S02]  /*02a0*/  IADD3.X R5, RZ, R9, R5, P0, P1 ;  /* 0x00000009ff057210 */ /* 0x000fe400007e2405 */
[----:B------:R-:W-:Y:S02]  /*02b0*/  IADD3 R4, P2, P3, R8, R13, R6 ;  /* 0x0000000d08047210 */ /* 0x000fe40007b5e006 */
[C---:B------:R-:W-:Y:S01]  /*02c0*/  SHF.L.U64.HI R5, R10.reuse, 0x2, R5 ;  /* 0x000000020a057819 */ /* 0x040fe20000010205 */
[----:B------:R-:W-:Y:S01]  /*02d0*/  IMAD.SHL.U32 R10, R10, 0x4, RZ ;  /* 0x000000040a0a7824 */ /* 0x000fe200078e00ff */
[----:B------:R-:W-:Y:S01]  /*02e0*/  IADD3.X R7, RZ, R9, R7, P2, P3 ;  /* 0x00000009ff077210 */ /* 0x000fe200017e6407 */
[----:B------:R-:W-:-:S03]  /*02f0*/  IMAD.SHL.U32 R12, R4, 0x4, RZ ;  /* 0x00000004040c7824 */ /* 0x000fc600078e00ff */
[----:B------:R-:W-:Y:S02]  /*0300*/  IADD3 R6, P0, R10, UR6, RZ ;  /* 0x000000060a067c10 */ /* 0x000fe4000ff1e0ff */
[----:B------:R-:W-:Y:S02]  /*0310*/  SHF.L.U64.HI R4, R4, 0x2, R7 ;  /* 0x0000000204047819 */ /* 0x000fe40000010207 */
[----:B------:R-:W-:Y:S02]  /*0320*/  IADD3 R10, P2, R10, UR8, RZ ;  /* 0x000000080a0a7c10 */ /* 0x000fe4000ff5e0ff */
[----:B------:R-:W-:Y:S02]  /*0330*/  IADD3 R8, P1, R12, UR6, RZ ;  /* 0x000000060c087c10 */ /* 0x000fe4000ff3e0ff */
[----:B------:R-:W-:Y:S02]  /*0340*/  IADD3.X R7, R5, UR7, RZ, P0, !PT ;  /* 0x0000000705077c10 */ /* 0x000fe400087fe4ff */
[----:B------:R-:W-:-:S02]  /*0350*/  IADD3 R12, P0, R12, UR8, RZ ;  /* 0x000000080c0c7c10 */ /* 0x000fc4000ff1e0ff */
[----:B------:R-:W-:Y:S02]  /*0360*/  IADD3.X R11, R5, UR9, RZ, P2, !PT ;  /* 0x00000009050b7c10 */ /* 0x000fe400097fe4ff */
[----:B------:R-:W-:Y:S01]  /*0370*/  IADD3.X R9, R4, UR7, RZ, P1, !PT ;  /* 0x0000000704097c10 */ /* 0x000fe20008ffe4ff */
[----:B------:R-:W4:Y:S01]  /*0380*/  LDG.E.EL R7, desc[UR4][R6.64] ;  /* 0x0000000406077981 */ /* 0x000f22000c2e1900 */
[----:B------:R-:W-:Y:S02]  /*0390*/  IADD3.X R13, R4, UR9, RZ, P0, !PT ;  /* 0x00000009040d7c10 */ /* 0x000fe400087fe4ff */
[----:B------:R-:W1:Y:S01]  /*03a0*/  LDC.64 R4, c[0x0][0x230] ;  /* 0x00008c00ff047b82 */ /* 0x000e620000000a00 */
[----:B------:R-:W4:Y:S04]  /*03b0*/  LDG.E.EL R11, desc[UR4][R10.64] ;  /* 0x000000040a0b7981 */ /* 0x000f28000c2e1900 */
[----:B------:R-:W2:Y:S04]  /*03c0*/  LDG.E.EL R9, desc[UR4][R8.64] ;  /* 0x0000000408097981 */ /* 0x000ea8000c2e1900 */
[----:B------:R-:W2:Y:S01]  /*03d0*/  LDG.E.EL R12, desc[UR4][R12.64] ;  /* 0x000000040c0c7981 */ /* 0x000ea2000c2e1900 */
[----:B-1----:R-:W-:-:S04]  /*03e0*/  IMAD.WIDE R4, R0, 0x4, R4 ;  /* 0x0000000400047825 */ /* 0x002fc800078e0204 */
[C---:B----4-:R-:W-:Y:S01]  /*03f0*/  FFMA R14, R2.reuse, R7, R11 ;  /* 0x00000007020e7223 */ /* 0x050fe2000000000b */
[----:B--2---:R-:W-:-:S05]  /*0400*/  FFMA R15, R2, R9, R12 ;  /* 0x00000009020f7223 */ /* 0x004fca000000000c */
[----:B------:R-:W-:Y:S01]  /*0410*/  STG.E.64 desc[UR4][R4.64], R14 ;  /* 0x0000000e04007986 */ /* 0x000fe2000c101b04 */
[----:B------:R-:W-:Y:S05]  /*0420*/  EXIT ;  /* 0x000000000000794d */ /* 0x000fea0003800000 */
.L_x_0:
[----:B------:R-:W-:-:S00]  /*0430*/  BRA `(.L_x_0) ;  /* 0xfffffffc00fc7947 */ /* 0x000fc0000383ffff */
[----:B------:R-:W-:-:S00]  /*0440*/  NOP ;  /* 0x0000000000007918 */ /* 0x000fc00000000000 */
        /* <DEDUP_REMOVED lines=11> */
.L_x_1:


//--------------------- .nv.constant0.triton_poi_fused__native_batch_norm_legit_no_training__unsafe_index_add_mul_sigmoid_25 --------------------------
	.section	.nv.constant0.triton_poi_fused__native_batch_norm_legit_no_training__unsafe_index_add_mul_sigmoid_25,"a",@progbits
	.sectionflags	@""
	.align	4
.nv.constant0.triton_poi_fused__native_batch_norm_legit_no_training__unsafe_index_add_mul_sigmoid_25:
	.zero		572
